//
// Generated by NVIDIA NVVM Compiler
//
// Compiler Build ID: CL-36424714
// Cuda compilation tools, release 13.0, V13.0.88
// Based on NVVM 20.0.0
//

.version 9.0
.target sm_100
.address_size 64

	// .globl	_Z22dotProductSharedMemoryPKfS0_Pfi
// _ZZ22dotProductSharedMemoryPKfS0_PfiE10partialSum has been demoted

.visible .entry _Z22dotProductSharedMemoryPKfS0_Pfi(
	.param .u64 .ptr .align 1 _Z22dotProductSharedMemoryPKfS0_Pfi_param_0,
	.param .u64 .ptr .align 1 _Z22dotProductSharedMemoryPKfS0_Pfi_param_1,
	.param .u64 .ptr .align 1 _Z22dotProductSharedMemoryPKfS0_Pfi_param_2,
	.param .u32 _Z22dotProductSharedMemoryPKfS0_Pfi_param_3
)
{
	.reg .pred 	%p<6>;
	.reg .b32 	%r<15>;
	.reg .b32 	%f<9>;
	.reg .b64 	%rd<10>;
	// demoted variable
	.shared .align 4 .b8 _ZZ22dotProductSharedMemoryPKfS0_PfiE10partialSum[1024];
	ld.param.u64 	%rd1, [_Z22dotProductSharedMemoryPKfS0_Pfi_param_0];
	ld.param.u64 	%rd2, [_Z22dotProductSharedMemoryPKfS0_Pfi_param_1];
	ld.param.u64 	%rd3, [_Z22dotProductSharedMemoryPKfS0_Pfi_param_2];
	ld.param.u32 	%r7, [_Z22dotProductSharedMemoryPKfS0_Pfi_param_3];
	mov.u32 	%r1, %tid.x;
	mov.u32 	%r8, %ctaid.x;
	mov.u32 	%r14, %ntid.x;
	mad.lo.s32 	%r3, %r8, %r14, %r1;
	setp.ge.s32 	%p1, %r3, %r7;
	shl.b32 	%r9, %r1, 2;
	mov.u32 	%r10, _ZZ22dotProductSharedMemoryPKfS0_PfiE10partialSum;
	add.s32 	%r4, %r10, %r9;
	@%p1 bra 	$L__BB0_2;
	cvta.to.global.u64 	%rd4, %rd1;
	cvta.to.global.u64 	%rd5, %rd2;
	mul.wide.s32 	%rd6, %r3, 4;
	add.s64 	%rd7, %rd4, %rd6;
	ld.global.f32 	%f1, [%rd7];
	add.s64 	%rd8, %rd5, %rd6;
	ld.global.f32 	%f2, [%rd8];
	mul.f32 	%f3, %f1, %f2;
	st.shared.f32 	[%r4], %f3;
	bra.uni 	$L__BB0_3;
$L__BB0_2:
	mov.b32 	%r11, 0;
	st.shared.u32 	[%r4], %r11;
$L__BB0_3:
	bar.sync 	0;
	setp.lt.u32 	%p2, %r14, 2;
	@%p2 bra 	$L__BB0_7;
$L__BB0_4:
	shr.u32 	%r6, %r14, 1;
	setp.ge.u32 	%p3, %r1, %r6;
	@%p3 bra 	$L__BB0_6;
	shl.b32 	%r12, %r6, 2;
	add.s32 	%r13, %r4, %r12;
	ld.shared.f32 	%f4, [%r13];
	ld.shared.f32 	%f5, [%r4];
	add.f32 	%f6, %f4, %f5;
	st.shared.f32 	[%r4], %f6;
$L__BB0_6:
	bar.sync 	0;
	setp.gt.u32 	%p4, %r14, 3;
	mov.u32 	%r14, %r6;
	@%p4 bra 	$L__BB0_4;
$L__BB0_7:
	setp.ne.s32 	%p5, %r1, 0;
	@%p5 bra 	$L__BB0_9;
	ld.shared.f32 	%f7, [_ZZ22dotProductSharedMemoryPKfS0_PfiE10partialSum];
	cvta.to.global.u64 	%rd9, %rd3;
	atom.global.add.f32 	%f8, [%rd9], %f7;
$L__BB0_9:
	ret;

}


// ===== COMPILED SASS (sm_100) =====

	.target	sm_100

	.elftype	@"ET_EXEC"


//--------------------- .note.nv.tkinfo           --------------------------
	.section	.note.nv.tkinfo,"",@"SHT_NOTE"
	.sectionflags	@"SHF_NOTE_NV_TKINFO"
	.tkinfo
        /*0018*/ 	.word	0x00000002
        /*0030*/ 	.string	""
        /*0030*/ 	.string	"ptxas"
        /*0030*/ 	.string	"Cuda compilation tools, release 13.0, V13.0.88"
        /*0030*/ 	.string	"Build cuda_13.0.r13.0/compiler.36424714_0"
        /*0030*/ 	.string	"-arch sm_100 -m 64 "



//--------------------- .note.nv.cuinfo           --------------------------
	.section	.note.nv.cuinfo,"",@"SHT_NOTE"
	.sectionflags	@"SHF_NOTE_NV_CUINFO"
        /*0018*/ 	.short	0x0002
        /*001a*/ 	.short	0x0064
        /*001c*/ 	.short	0x0082
	.zero		2


//--------------------- .nv.info                  --------------------------
	.section	.nv.info,"",@"SHT_CUDA_INFO"
	.align	4


	//----- nvinfo : EIATTR_REGCOUNT
	.align		4
        /*0000*/ 	.byte	0x04, 0x2f
        /*0002*/ 	.short	(.L_1 - .L_0)
	.align		4
.L_0:
        /*0004*/ 	.word	index@(_Z22dotProductSharedMemoryPKfS0_Pfi)
        /*0008*/ 	.word	0x0000000c


	//----- nvinfo : EIATTR_FRAME_SIZE
	.align		4
.L_1:
        /*000c*/ 	.byte	0x04, 0x11
        /*000e*/ 	.short	(.L_3 - .L_2)
	.align		4
.L_2:
        /*0010*/ 	.word	index@(_Z22dotProductSharedMemoryPKfS0_Pfi)
        /*0014*/ 	.word	0x00000000


	//----- nvinfo : EIATTR_MIN_STACK_SIZE
	.align		4
.L_3:
        /*0018*/ 	.byte	0x04, 0x12
        /*001a*/ 	.short	(.L_5 - .L_4)
	.align		4
.L_4:
        /*001c*/ 	.word	index@(_Z22dotProductSharedMemoryPKfS0_Pfi)
        /*0020*/ 	.word	0x00000000
.L_5:


//--------------------- .nv.compat                --------------------------
	.section	.nv.compat,"",@"SHT_CUDA_COMPAT_INFO"
	.align	4
        /*0000*/ 	.byte	0x02, 0x09, 0x00, 0x00, 0x02, 0x02, 0x01, 0x00, 0x02, 0x05, 0x05, 0x00, 0x03, 0x07, 0x01, 0x01
        /*0010*/ 	.byte	0x02, 0x03, 0x00, 0x00, 0x02, 0x06, 0x01, 0x00, 0x04, 0x0b, 0x08, 0x00, 0x09, 0x00, 0x00, 0x00
        /*0020*/ 	.byte	0x00, 0x00, 0x00, 0x00


//--------------------- .nv.info._Z22dotProductSharedMemoryPKfS0_Pfi --------------------------
	.section	.nv.info._Z22dotProductSharedMemoryPKfS0_Pfi,"",@"SHT_CUDA_INFO"
	.sectionflags	@""
	.align	4


	//----- nvinfo : EIATTR_CUDA_API_VERSION
	.align		4
        /*0000*/ 	.byte	0x04, 0x37
        /*0002*/ 	.short	(.L_7 - .L_6)
.L_6:
        /*0004*/ 	.word	0x00000082


	//----- nvinfo : EIATTR_KPARAM_INFO
	.align		4
.L_7:
        /*0008*/ 	.byte	0x04, 0x17
        /*000a*/ 	.short	(.L_9 - .L_8)
.L_8:
        /*000c*/ 	.word	0x00000000
        /*0010*/ 	.short	0x0003
        /*0012*/ 	.short	0x0018
        /*0014*/ 	.byte	0x00, 0xf0, 0x11, 0x00


	//----- nvinfo : EIATTR_KPARAM_INFO
	.align		4
.L_9:
        /*0018*/ 	.byte	0x04, 0x17
        /*001a*/ 	.short	(.L_11 - .L_10)
.L_10:
        /*001c*/ 	.word	0x00000000
        /*0020*/ 	.short	0x0002
        /*0022*/ 	.short	0x0010
        /*0024*/ 	.byte	0x00, 0xf5, 0x21, 0x00


	//----- nvinfo : EIATTR_KPARAM_INFO
	.align		4
.L_11:
        /*0028*/ 	.byte	0x04, 0x17
        /*002a*/ 	.short	(.L_13 - .L_12)
.L_12:
        /*002c*/ 	.word	0x00000000
        /*0030*/ 	.short	0x0001
        /*0032*/ 	.short	0x0008
        /*0034*/ 	.byte	0x00, 0xf5, 0x21, 0x00


	//----- nvinfo : EIATTR_KPARAM_INFO
	.align		4
.L_13:
        /*0038*/ 	.byte	0x04, 0x17
        /*003a*/ 	.short	(.L_15 - .L_14)
.L_14:
        /*003c*/ 	.word	0x00000000
        /*0040*/ 	.short	0x0000
        /*0042*/ 	.short	0x0000
        /*0044*/ 	.byte	0x00, 0xf5, 0x21, 0x00


	//----- nvinfo : EIATTR_SPARSE_MMA_MASK
	.align		4
.L_15:
        /*0048*/ 	.byte	0x03, 0x50
        /*004a*/ 	.short	0x0000


	//----- nvinfo : EIATTR_MAXREG_COUNT
	.align		4
        /*004c*/ 	.byte	0x03, 0x1b
        /*004e*/ 	.short	0x00ff


	//----- nvinfo : EIATTR_NUM_BARRIERS
	.align		4
        /*0050*/ 	.byte	0x02, 0x4c
        /*0052*/ 	.byte	0x01
	.zero		1


	//----- nvinfo : EIATTR_MERCURY_ISA_VERSION
	.align		4
        /*0054*/ 	.byte	0x03, 0x5f
        /*0056*/ 	.short	0x0101


	//----- nvinfo : EIATTR_VRC_CTA_INIT_COUNT
	.align		4
        /*0058*/ 	.byte	0x02, 0x4a
	.zero		1
	.zero		1


	//----- nvinfo : EIATTR_EXIT_INSTR_OFFSETS
	.align		4
        /*005c*/ 	.byte	0x04, 0x1c
        /*005e*/ 	.short	(.L_17 - .L_16)


	//   ....[0]....
.L_16:
        /*0060*/ 	.word	0x00000240


	//   ....[1]....
        /*0064*/ 	.word	0x000002b0


	//----- nvinfo : EIATTR_CBANK_PARAM_SIZE
	.align		4
.L_17:
        /*0068*/ 	.byte	0x03, 0x19
        /*006a*/ 	.short	0x001c


	//----- nvinfo : EIATTR_PARAM_CBANK
	.align		4
        /*006c*/ 	.byte	0x04, 0x0a
        /*006e*/ 	.short	(.L_19 - .L_18)
	.align		4
.L_18:
        /*0070*/ 	.word	index@(.nv.constant0._Z22dotProductSharedMemoryPKfS0_Pfi)
        /*0074*/ 	.short	0x0380
        /*0076*/ 	.short	0x001c


	//----- nvinfo : EIATTR_SW_WAR
	.align		4
.L_19:
        /*0078*/ 	.byte	0x04, 0x36
        /*007a*/ 	.short	(.L_21 - .L_20)
.L_20:
        /*007c*/ 	.word	0x00000008
.L_21:


//--------------------- .nv.callgraph             --------------------------
	.section	.nv.callgraph,"",@"SHT_CUDA_CALLGRAPH"
	.align	4
	.sectionentsize	8
	.align		4
        /*0000*/ 	.word	0x00000000
	.align		4
        /*0004*/ 	.word	0xffffffff
	.align		4
        /*0008*/ 	.word	0x00000000
	.align		4
        /*000c*/ 	.word	0xfffffffe
	.align		4
        /*0010*/ 	.word	0x00000000
	.align		4
        /*0014*/ 	.word	0xfffffffd
	.align		4
        /*0018*/ 	.word	0x00000000
	.align		4
        /*001c*/ 	.word	0xfffffffc


//--------------------- .text._Z22dotProductSharedMemoryPKfS0_Pfi --------------------------
	.section	.text._Z22dotProductSharedMemoryPKfS0_Pfi,"ax",@progbits
	.align	128
        .global         _Z22dotProductSharedMemoryPKfS0_Pfi
        .type           _Z22dotProductSharedMemoryPKfS0_Pfi,@function
        .size           _Z22dotProductSharedMemoryPKfS0_Pfi,(.L_x_3 - _Z22dotProductSharedMemoryPKfS0_Pfi)
        .other          _Z22dotProductSharedMemoryPKfS0_Pfi,@"STO_CUDA_ENTRY STV_DEFAULT"
_Z22dotProductSharedMemoryPKfS0_Pfi:
.text._Z22dotProductSharedMemoryPKfS0_Pfi:
[----:B------:R-:W-:Y:S01]  /*0000*/  LDC R1, c[0x0][0x37c] ;  /* 0x0000df00ff017b82 */ /* 0x000fe20000000800 */
[----:B------:R-:W0:Y:S07]  /*0010*/  S2R R9, SR_TID.X ;  /* 0x0000000000097919 */ /* 0x000e2e0000002100 */
[----:B------:R-:W0:Y:S01]  /*0020*/  S2UR UR4, SR_CTAID.X ;  /* 0x00000000000479c3 */ /* 0x000e220000002500 */
[----:B------:R-:W1:Y:S01]  /*0030*/  LDCU UR5, c[0x0][0x398] ;  /* 0x00007300ff0577ac */ /* 0x000e620008000800 */
[----:B------:R-:W2:Y:S06]  /*0040*/  LDCU.64 UR6, c[0x0][0x358] ;  /* 0x00006b00ff0677ac */ /* 0x000eac0008000a00 */
[----:B------:R-:W0:Y:S08]  /*0050*/  LDC R6, c[0x0][0x360] ;  /* 0x0000d800ff067b82 */ /* 0x000e300000000800 */
[----:B------:R-:W3:Y:S08]  /*0060*/  LDC.64 R2, c[0x0][0x380] ;  /* 0x0000e000ff027b82 */ /* 0x000ef00000000a00 */
[----:B------:R-:W4:Y:S01]  /*0070*/  LDC.64 R4, c[0x0][0x388] ;  /* 0x0000e200ff047b82 */ /* 0x000f220000000a00 */
[----:B0-----:R-:W-:-:S05]  /*0080*/  IMAD R7, R6, UR4, R9 ;  /* 0x0000000406077c24 */ /* 0x001fca000f8e0209 */
[----:B-1----:R-:W-:-:S13]  /*0090*/  ISETP.GE.AND P1, PT, R7, UR5, PT ;  /* 0x0000000507007c0c */ /* 0x002fda000bf26270 */
[----:B---3--:R-:W-:-:S04]  /*00a0*/  @!P1 IMAD.WIDE R2, R7, 0x4, R2 ;  /* 0x0000000407029825 */ /* 0x008fc800078e0202 */
[----:B----4-:R-:W-:Y:S02]  /*00b0*/  @!P1 IMAD.WIDE R4, R7, 0x4, R4 ;  /* 0x0000000407049825 */ /* 0x010fe400078e0204 */
[----:B--2---:R-:W2:Y:S04]  /*00c0*/  @!P1 LDG.E R2, desc[UR6][R2.64] ;  /* 0x0000000602029981 */ /* 0x004ea8000c1e1900 */
[----:B------:R-:W2:Y:S01]  /*00d0*/  @!P1 LDG.E R5, desc[UR6][R4.64] ;  /* 0x0000000604059981 */ /* 0x000ea2000c1e1900 */
[----:B------:R-:W0:Y:S01]  /*00e0*/  S2UR UR5, SR_CgaCtaId ;  /* 0x00000000000579c3 */ /* 0x000e220000008800 */
[----:B------:R-:W-:Y:S01]  /*00f0*/  UMOV UR4, 0x400 ;  /* 0x0000040000047882 */ /* 0x000fe20000000000 */
[----:B------:R-:W-:Y:S02]  /*0100*/  ISETP.GE.U32.AND P2, PT, R6, 0x2, PT ;  /* 0x000000020600780c */ /* 0x000fe40003f46070 */
[----:B------:R-:W-:Y:S01]  /*0110*/  ISETP.NE.AND P0, PT, R9, RZ, PT ;  /* 0x000000ff0900720c */ /* 0x000fe20003f05270 */
[----:B0-----:R-:W-:-:S06]  /*0120*/  ULEA UR4, UR5, UR4, 0x18 ;  /* 0x0000000405047291 */ /* 0x001fcc000f8ec0ff */
[----:B------:R-:W-:Y:S01]  /*0130*/  LEA R0, R9, UR4, 0x2 ;  /* 0x0000000409007c11 */ /* 0x000fe2000f8e10ff */
[----:B--2---:R-:W-:-:S05]  /*0140*/  @!P1 FMUL R7, R2, R5 ;  /* 0x0000000502079220 */ /* 0x004fca0000400000 */
[----:B------:R0:W-:Y:S04]  /*0150*/  @!P1 STS [R0], R7 ;  /* 0x0000000700009388 */ /* 0x0001e80000000800 */
[----:B------:R0:W-:Y:S01]  /*0160*/  @P1 STS [R0], RZ ;  /* 0x000000ff00001388 */ /* 0x0001e20000000800 */
[----:B------:R-:W-:Y:S06]  /*0170*/  BAR.SYNC.DEFER_BLOCKING 0x0 ;  /* 0x0000000000007b1d */ /* 0x000fec0000010000 */
[----:B------:R-:W-:Y:S05]  /*0180*/  @!P2 BRA `(.L_x_0) ;  /* 0x00000000002ca947 */ /* 0x000fea0003800000 */
.L_x_1:
[----:B------:R-:W-:-:S04]  /*0190*/  SHF.R.U32.HI R4, RZ, 0x1, R6 ;  /* 0x00000001ff047819 */ /* 0x000fc80000011606 */
[----:B------:R-:W-:-:S13]  /*01a0*/  ISETP.GE.U32.AND P1, PT, R9, R4, PT ;  /* 0x000000040900720c */ /* 0x000fda0003f26070 */
[----:B------:R-:W-:Y:S01]  /*01b0*/  @!P1 IMAD R2, R4, 0x4, R0 ;  /* 0x0000000404029824 */ /* 0x000fe200078e0200 */
[----:B------:R-:W-:Y:S05]  /*01c0*/  @!P1 LDS R3, [R0] ;  /* 0x0000000000039984 */ /* 0x000fea0000000800 */
[----:B------:R-:W1:Y:S02]  /*01d0*/  @!P1 LDS R2, [R2] ;  /* 0x0000000002029984 */ /* 0x000e640000000800 */
[----:B-1----:R-:W-:-:S05]  /*01e0*/  @!P1 FADD R3, R2, R3 ;  /* 0x0000000302039221 */ /* 0x002fca0000000000 */
[----:B------:R1:W-:Y:S01]  /*01f0*/  @!P1 STS [R0], R3 ;  /* 0x0000000300009388 */ /* 0x0003e20000000800 */
[----:B------:R-:W-:Y:S01]  /*0200*/  BAR.SYNC.DEFER_BLOCKING 0x0 ;  /* 0x0000000000007b1d */ /* 0x000fe20000010000 */
[----:B------:R-:W-:Y:S01]  /*0210*/  ISETP.GT.U32.AND P1, PT, R6, 0x3, PT ;  /* 0x000000030600780c */ /* 0x000fe20003f24070 */
[----:B------:R-:W-:-:S12]  /*0220*/  IMAD.MOV.U32 R6, RZ, RZ, R4 ;  /* 0x000000ffff067224 */ /* 0x000fd800078e0004 */
[----:B-1----:R-:W-:Y:S05]  /*0230*/  @P1 BRA `(.L_x_1) ;  /* 0xfffffffc00d41947 */ /* 0x002fea000383ffff */
.L_x_0:
[----:B------:R-:W-:Y:S05]  /*0240*/  @P0 EXIT ;  /* 0x000000000000094d */ /* 0x000fea0003800000 */
[----:B------:R-:W1:Y:S01]  /*0250*/  S2UR UR5, SR_CgaCtaId ;  /* 0x00000000000579c3 */ /* 0x000e620000008800 */
[----:B------:R-:W-:-:S07]  /*0260*/  UMOV UR4, 0x400 ;  /* 0x0000040000047882 */ /* 0x000fce0000000000 */
[----:B------:R-:W2:Y:S01]  /*0270*/  LDC.64 R2, c[0x0][0x390] ;  /* 0x0000e400ff027b82 */ /* 0x000ea20000000a00 */
[----:B-1----:R-:W-:-:S09]  /*0280*/  ULEA UR4, UR5, UR4, 0x18 ;  /* 0x0000000405047291 */ /* 0x002fd2000f8ec0ff */
[----:B------:R-:W2:Y:S04]  /*0290*/  LDS R5, [UR4] ;  /* 0x00000004ff057984 */ /* 0x000ea80008000800 */
[----:B--2---:R-:W-:Y:S01]  /*02a0*/  REDG.E.ADD.F32.FTZ.RN.STRONG.GPU desc[UR6][R2.64], R5 ;  /* 0x00000005020079a6 */ /* 0x004fe2000c12f306 */
[----:B------:R-:W-:Y:S05]  /*02b0*/  EXIT ;  /* 0x000000000000794d */ /* 0x000fea0003800000 */
.L_x_2:
[----:B------:R-:W-:-:S00]  /*02c0*/  BRA `(.L_x_2) ;  /* 0xfffffffc00fc7947 */ /* 0x000fc0000383ffff */
[----:B------:R-:W-:-:S00]  /*02d0*/  NOP ;  /* 0x0000000000007918 */ /* 0x000fc00000000000 */
        /* <DEDUP_REMOVED lines=10> */
.L_x_3:


//--------------------- .nv.shared._Z22dotProductSharedMemoryPKfS0_Pfi --------------------------
	.section	.nv.shared._Z22dotProductSharedMemoryPKfS0_Pfi,"aw",@nobits
	.sectionflags	@""
	.align	4
.nv.shared._Z22dotProductSharedMemoryPKfS0_Pfi:
	.zero		2048


//--------------------- .nv.shared.reserved.0     --------------------------
	.section	.nv.shared.reserved.0,"aw",@nobits
	.weak		__nv_reservedSMEM_offset_0_alias
	.size		__nv_reservedSMEM_offset_0_alias, 0, 64
	.other		__nv_reservedSMEM_offset_0_alias,@"STO_CUDA_RESERVED_SHARED STV_DEFAULT"
__nv_reservedSMEM_offset_0_alias:
	.zero		0
	.zero		64


//--------------------- .nv.constant0._Z22dotProductSharedMemoryPKfS0_Pfi --------------------------
	.section	.nv.constant0._Z22dotProductSharedMemoryPKfS0_Pfi,"a",@progbits
	.sectionflags	@""
	.align	4
.nv.constant0._Z22dotProductSharedMemoryPKfS0_Pfi:
	.zero		924


//--------------------- SYMBOLS --------------------------

	.type		.nv.reservedSmem.offset0,@object
	.size		.nv.reservedSmem.offset0,0x4
	.type		.nv.reservedSmem.cap,@object
	.size		.nv.reservedSmem.cap,0x4
